//
// Generated by NVIDIA NVVM Compiler
//
// Compiler Build ID: CL-36424714
// Cuda compilation tools, release 13.0, V13.0.88
// Based on NVVM 20.0.0
//

.version 9.0
.target sm_100
.address_size 64

	// .globl	_Z7mysgemmiiiPKfS0_Pf
// _ZZ7mysgemmiiiPKfS0_PfE3A_s has been demoted
// _ZZ7mysgemmiiiPKfS0_PfE3B_s has been demoted

.visible .entry _Z7mysgemmiiiPKfS0_Pf(
	.param .u32 _Z7mysgemmiiiPKfS0_Pf_param_0,
	.param .u32 _Z7mysgemmiiiPKfS0_Pf_param_1,
	.param .u32 _Z7mysgemmiiiPKfS0_Pf_param_2,
	.param .u64 .ptr .align 1 _Z7mysgemmiiiPKfS0_Pf_param_3,
	.param .u64 .ptr .align 1 _Z7mysgemmiiiPKfS0_Pf_param_4,
	.param .u64 .ptr .align 1 _Z7mysgemmiiiPKfS0_Pf_param_5
)
{
	.reg .pred 	%p<12>;
	.reg .b32 	%r<45>;
	.reg .b32 	%f<63>;
	.reg .b64 	%rd<13>;
	// demoted variable
	.shared .align 4 .b8 _ZZ7mysgemmiiiPKfS0_PfE3A_s[1024];
	// demoted variable
	.shared .align 4 .b8 _ZZ7mysgemmiiiPKfS0_PfE3B_s[1024];
	ld.param.u32 	%r23, [_Z7mysgemmiiiPKfS0_Pf_param_0];
	ld.param.u32 	%r24, [_Z7mysgemmiiiPKfS0_Pf_param_1];
	ld.param.u32 	%r25, [_Z7mysgemmiiiPKfS0_Pf_param_2];
	ld.param.u64 	%rd3, [_Z7mysgemmiiiPKfS0_Pf_param_3];
	ld.param.u64 	%rd4, [_Z7mysgemmiiiPKfS0_Pf_param_4];
	ld.param.u64 	%rd5, [_Z7mysgemmiiiPKfS0_Pf_param_5];
	mov.u32 	%r26, %ctaid.x;
	mov.u32 	%r27, %ntid.x;
	mov.u32 	%r40, %tid.x;
	mov.u32 	%r28, %ctaid.y;
	mov.u32 	%r29, %ntid.y;
	mov.u32 	%r42, %tid.y;
	mad.lo.s32 	%r3, %r26, %r27, %r40;
	mad.lo.s32 	%r4, %r28, %r29, %r42;
	setp.lt.s32 	%p1, %r25, -14;
	mov.f32 	%f62, 0f00000000;
	@%p1 bra 	$L__BB0_7;
	add.s32 	%r30, %r25, -1;
	shr.s32 	%r31, %r30, 31;
	shr.u32 	%r32, %r31, 28;
	add.s32 	%r33, %r30, %r32;
	shr.s32 	%r34, %r33, 4;
	neg.s32 	%r44, %r34;
	shl.b32 	%r35, %r42, 6;
	mov.u32 	%r36, _ZZ7mysgemmiiiPKfS0_PfE3A_s;
	add.s32 	%r5, %r36, %r35;
	shl.b32 	%r37, %r40, 2;
	add.s32 	%r6, %r5, %r37;
	mov.u32 	%r38, _ZZ7mysgemmiiiPKfS0_PfE3B_s;
	add.s32 	%r8, %r38, %r37;
	add.s32 	%r7, %r8, %r35;
	mad.lo.s32 	%r43, %r42, %r24, %r3;
	shl.b32 	%r11, %r24, 4;
	mad.lo.s32 	%r41, %r25, %r4, %r40;
	cvta.to.global.u64 	%rd1, %rd3;
	cvta.to.global.u64 	%rd2, %rd4;
	mov.f32 	%f62, 0f00000000;
$L__BB0_2:
	setp.ge.s32 	%p2, %r4, %r23;
	setp.ge.s32 	%p3, %r40, %r25;
	mov.f32 	%f60, 0f00000000;
	or.pred  	%p4, %p2, %p3;
	@%p4 bra 	$L__BB0_4;
	mul.wide.s32 	%rd6, %r41, 4;
	add.s64 	%rd7, %rd1, %rd6;
	ld.global.f32 	%f60, [%rd7];
$L__BB0_4:
	setp.ge.s32 	%p5, %r3, %r24;
	st.shared.f32 	[%r6], %f60;
	setp.ge.s32 	%p6, %r42, %r25;
	mov.f32 	%f61, 0f00000000;
	or.pred  	%p7, %p6, %p5;
	@%p7 bra 	$L__BB0_6;
	mul.wide.s32 	%rd8, %r43, 4;
	add.s64 	%rd9, %rd2, %rd8;
	ld.global.f32 	%f61, [%rd9];
$L__BB0_6:
	st.shared.f32 	[%r7], %f61;
	bar.sync 	0;
	ld.shared.f32 	%f12, [%r5];
	ld.shared.f32 	%f13, [%r8];
	fma.rn.f32 	%f14, %f12, %f13, %f62;
	ld.shared.f32 	%f15, [%r5+4];
	ld.shared.f32 	%f16, [%r8+64];
	fma.rn.f32 	%f17, %f15, %f16, %f14;
	ld.shared.f32 	%f18, [%r5+8];
	ld.shared.f32 	%f19, [%r8+128];
	fma.rn.f32 	%f20, %f18, %f19, %f17;
	ld.shared.f32 	%f21, [%r5+12];
	ld.shared.f32 	%f22, [%r8+192];
	fma.rn.f32 	%f23, %f21, %f22, %f20;
	ld.shared.f32 	%f24, [%r5+16];
	ld.shared.f32 	%f25, [%r8+256];
	fma.rn.f32 	%f26, %f24, %f25, %f23;
	ld.shared.f32 	%f27, [%r5+20];
	ld.shared.f32 	%f28, [%r8+320];
	fma.rn.f32 	%f29, %f27, %f28, %f26;
	ld.shared.f32 	%f30, [%r5+24];
	ld.shared.f32 	%f31, [%r8+384];
	fma.rn.f32 	%f32, %f30, %f31, %f29;
	ld.shared.f32 	%f33, [%r5+28];
	ld.shared.f32 	%f34, [%r8+448];
	fma.rn.f32 	%f35, %f33, %f34, %f32;
	ld.shared.f32 	%f36, [%r5+32];
	ld.shared.f32 	%f37, [%r8+512];
	fma.rn.f32 	%f38, %f36, %f37, %f35;
	ld.shared.f32 	%f39, [%r5+36];
	ld.shared.f32 	%f40, [%r8+576];
	fma.rn.f32 	%f41, %f39, %f40, %f38;
	ld.shared.f32 	%f42, [%r5+40];
	ld.shared.f32 	%f43, [%r8+640];
	fma.rn.f32 	%f44, %f42, %f43, %f41;
	ld.shared.f32 	%f45, [%r5+44];
	ld.shared.f32 	%f46, [%r8+704];
	fma.rn.f32 	%f47, %f45, %f46, %f44;
	ld.shared.f32 	%f48, [%r5+48];
	ld.shared.f32 	%f49, [%r8+768];
	fma.rn.f32 	%f50, %f48, %f49, %f47;
	ld.shared.f32 	%f51, [%r5+52];
	ld.shared.f32 	%f52, [%r8+832];
	fma.rn.f32 	%f53, %f51, %f52, %f50;
	ld.shared.f32 	%f54, [%r5+56];
	ld.shared.f32 	%f55, [%r8+896];
	fma.rn.f32 	%f56, %f54, %f55, %f53;
	ld.shared.f32 	%f57, [%r5+60];
	ld.shared.f32 	%f58, [%r8+960];
	fma.rn.f32 	%f62, %f57, %f58, %f56;
	bar.sync 	0;
	add.s32 	%r44, %r44, 1;
	add.s32 	%r43, %r43, %r11;
	add.s32 	%r42, %r42, 16;
	add.s32 	%r41, %r41, 16;
	add.s32 	%r40, %r40, 16;
	setp.ne.s32 	%p8, %r44, 1;
	@%p8 bra 	$L__BB0_2;
$L__BB0_7:
	setp.ge.s32 	%p9, %r4, %r23;
	setp.ge.s32 	%p10, %r3, %r24;
	or.pred  	%p11, %p9, %p10;
	@%p11 bra 	$L__BB0_9;
	mad.lo.s32 	%r39, %r24, %r4, %r3;
	cvta.to.global.u64 	%rd10, %rd5;
	mul.wide.u32 	%rd11, %r39, 4;
	add.s64 	%rd12, %rd10, %rd11;
	st.global.f32 	[%rd12], %f62;
$L__BB0_9:
	ret;

}


// ===== COMPILED SASS (sm_100) =====

	.target	sm_100

	.elftype	@"ET_EXEC"


//--------------------- .note.nv.tkinfo           --------------------------
	.section	.note.nv.tkinfo,"",@"SHT_NOTE"
	.sectionflags	@"SHF_NOTE_NV_TKINFO"
	.tkinfo
        /*0018*/ 	.word	0x00000002
        /*0030*/ 	.string	""
        /*0030*/ 	.string	"ptxas"
        /*0030*/ 	.string	"Cuda compilation tools, release 13.0, V13.0.88"
        /*0030*/ 	.string	"Build cuda_13.0.r13.0/compiler.36424714_0"
        /*0030*/ 	.string	"-arch sm_100 -m 64 "



//--------------------- .note.nv.cuinfo           --------------------------
	.section	.note.nv.cuinfo,"",@"SHT_NOTE"
	.sectionflags	@"SHF_NOTE_NV_CUINFO"
        /*0018*/ 	.short	0x0002
        /*001a*/ 	.short	0x0064
        /*001c*/ 	.short	0x0082
	.zero		2


//--------------------- .nv.info                  --------------------------
	.section	.nv.info,"",@"SHT_CUDA_INFO"
	.align	4


	//----- nvinfo : EIATTR_REGCOUNT
	.align		4
        /*0000*/ 	.byte	0x04, 0x2f
        /*0002*/ 	.short	(.L_1 - .L_0)
	.align		4
.L_0:
        /*0004*/ 	.word	index@(_Z7mysgemmiiiPKfS0_Pf)
        /*0008*/ 	.word	0x00000020


	//----- nvinfo : EIATTR_FRAME_SIZE
	.align		4
.L_1:
        /*000c*/ 	.byte	0x04, 0x11
        /*000e*/ 	.short	(.L_3 - .L_2)
	.align		4
.L_2:
        /*0010*/ 	.word	index@(_Z7mysgemmiiiPKfS0_Pf)
        /*0014*/ 	.word	0x00000000


	//----- nvinfo : EIATTR_MIN_STACK_SIZE
	.align		4
.L_3:
        /*0018*/ 	.byte	0x04, 0x12
        /*001a*/ 	.short	(.L_5 - .L_4)
	.align		4
.L_4:
        /*001c*/ 	.word	index@(_Z7mysgemmiiiPKfS0_Pf)
        /*0020*/ 	.word	0x00000000
.L_5:


//--------------------- .nv.compat                --------------------------
	.section	.nv.compat,"",@"SHT_CUDA_COMPAT_INFO"
	.align	4
        /*0000*/ 	.byte	0x02, 0x09, 0x00, 0x00, 0x02, 0x02, 0x01, 0x00, 0x02, 0x05, 0x05, 0x00, 0x03, 0x07, 0x01, 0x01
        /*0010*/ 	.byte	0x02, 0x03, 0x00, 0x00, 0x02, 0x06, 0x01, 0x00, 0x04, 0x0b, 0x08, 0x00, 0x09, 0x00, 0x00, 0x00
        /*0020*/ 	.byte	0x00, 0x00, 0x00, 0x00


//--------------------- .nv.info._Z7mysgemmiiiPKfS0_Pf --------------------------
	.section	.nv.info._Z7mysgemmiiiPKfS0_Pf,"",@"SHT_CUDA_INFO"
	.sectionflags	@""
	.align	4


	//----- nvinfo : EIATTR_CUDA_API_VERSION
	.align		4
        /*0000*/ 	.byte	0x04, 0x37
        /*0002*/ 	.short	(.L_7 - .L_6)
.L_6:
        /*0004*/ 	.word	0x00000082


	//----- nvinfo : EIATTR_KPARAM_INFO
	.align		4
.L_7:
        /*0008*/ 	.byte	0x04, 0x17
        /*000a*/ 	.short	(.L_9 - .L_8)
.L_8:
        /*000c*/ 	.word	0x00000000
        /*0010*/ 	.short	0x0005
        /*0012*/ 	.short	0x0020
        /*0014*/ 	.byte	0x00, 0xf5, 0x21, 0x00


	//----- nvinfo : EIATTR_KPARAM_INFO
	.align		4
.L_9:
        /*0018*/ 	.byte	0x04, 0x17
        /*001a*/ 	.short	(.L_11 - .L_10)
.L_10:
        /*001c*/ 	.word	0x00000000
        /*0020*/ 	.short	0x0004
        /*0022*/ 	.short	0x0018
        /*0024*/ 	.byte	0x00, 0xf5, 0x21, 0x00


	//----- nvinfo : EIATTR_KPARAM_INFO
	.align		4
.L_11:
        /*0028*/ 	.byte	0x04, 0x17
        /*002a*/ 	.short	(.L_13 - .L_12)
.L_12:
        /*002c*/ 	.word	0x00000000
        /*0030*/ 	.short	0x0003
        /*0032*/ 	.short	0x0010
        /*0034*/ 	.byte	0x00, 0xf5, 0x21, 0x00


	//----- nvinfo : EIATTR_KPARAM_INFO
	.align		4
.L_13:
        /*0038*/ 	.byte	0x04, 0x17
        /*003a*/ 	.short	(.L_15 - .L_14)
.L_14:
        /*003c*/ 	.word	0x00000000
        /*0040*/ 	.short	0x0002
        /*0042*/ 	.short	0x0008
        /*0044*/ 	.byte	0x00, 0xf0, 0x11, 0x00


	//----- nvinfo : EIATTR_KPARAM_INFO
	.align		4
.L_15:
        /*0048*/ 	.byte	0x04, 0x17
        /*004a*/ 	.short	(.L_17 - .L_16)
.L_16:
        /*004c*/ 	.word	0x00000000
        /*0050*/ 	.short	0x0001
        /*0052*/ 	.short	0x0004
        /*0054*/ 	.byte	0x00, 0xf0, 0x11, 0x00


	//----- nvinfo : EIATTR_KPARAM_INFO
	.align		4
.L_17:
        /*0058*/ 	.byte	0x04, 0x17
        /*005a*/ 	.short	(.L_19 - .L_18)
.L_18:
        /*005c*/ 	.word	0x00000000
        /*0060*/ 	.short	0x0000
        /*0062*/ 	.short	0x0000
        /*0064*/ 	.byte	0x00, 0xf0, 0x11, 0x00


	//----- nvinfo : EIATTR_SPARSE_MMA_MASK
	.align		4
.L_19:
        /*0068*/ 	.byte	0x03, 0x50
        /*006a*/ 	.short	0x0000


	//----- nvinfo : EIATTR_MAXREG_COUNT
	.align		4
        /*006c*/ 	.byte	0x03, 0x1b
        /*006e*/ 	.short	0x00ff


	//----- nvinfo : EIATTR_NUM_BARRIERS
	.align		4
        /*0070*/ 	.byte	0x02, 0x4c
        /*0072*/ 	.byte	0x01
	.zero		1


	//----- nvinfo : EIATTR_MERCURY_ISA_VERSION
	.align		4
        /*0074*/ 	.byte	0x03, 0x5f
        /*0076*/ 	.short	0x0101


	//----- nvinfo : EIATTR_VRC_CTA_INIT_COUNT
	.align		4
        /*0078*/ 	.byte	0x02, 0x4a
	.zero		1
	.zero		1


	//----- nvinfo : EIATTR_EXIT_INSTR_OFFSETS
	.align		4
        /*007c*/ 	.byte	0x04, 0x1c
        /*007e*/ 	.short	(.L_21 - .L_20)


	//   ....[0]....
.L_20:
        /*0080*/ 	.word	0x00000610


	//   ....[1]....
        /*0084*/ 	.word	0x00000660


	//----- nvinfo : EIATTR_CBANK_PARAM_SIZE
	.align		4
.L_21:
        /*0088*/ 	.byte	0x03, 0x19
        /*008a*/ 	.short	0x0028


	//----- nvinfo : EIATTR_PARAM_CBANK
	.align		4
        /*008c*/ 	.byte	0x04, 0x0a
        /*008e*/ 	.short	(.L_23 - .L_22)
	.align		4
.L_22:
        /*0090*/ 	.word	index@(.nv.constant0._Z7mysgemmiiiPKfS0_Pf)
        /*0094*/ 	.short	0x0380
        /*0096*/ 	.short	0x0028


	//----- nvinfo : EIATTR_SW_WAR
	.align		4
.L_23:
        /*0098*/ 	.byte	0x04, 0x36
        /*009a*/ 	.short	(.L_25 - .L_24)
.L_24:
        /*009c*/ 	.word	0x00000008
.L_25:


//--------------------- .nv.callgraph             --------------------------
	.section	.nv.callgraph,"",@"SHT_CUDA_CALLGRAPH"
	.align	4
	.sectionentsize	8
	.align		4
        /*0000*/ 	.word	0x00000000
	.align		4
        /*0004*/ 	.word	0xffffffff
	.align		4
        /*0008*/ 	.word	0x00000000
	.align		4
        /*000c*/ 	.word	0xfffffffe
	.align		4
        /*0010*/ 	.word	0x00000000
	.align		4
        /*0014*/ 	.word	0xfffffffd
	.align		4
        /*0018*/ 	.word	0x00000000
	.align		4
        /*001c*/ 	.word	0xfffffffc


//--------------------- .text._Z7mysgemmiiiPKfS0_Pf --------------------------
	.section	.text._Z7mysgemmiiiPKfS0_Pf,"ax",@progbits
	.align	128
        .global         _Z7mysgemmiiiPKfS0_Pf
        .type           _Z7mysgemmiiiPKfS0_Pf,@function
        .size           _Z7mysgemmiiiPKfS0_Pf,(.L_x_3 - _Z7mysgemmiiiPKfS0_Pf)
        .other          _Z7mysgemmiiiPKfS0_Pf,@"STO_CUDA_ENTRY STV_DEFAULT"
_Z7mysgemmiiiPKfS0_Pf:
.text._Z7mysgemmiiiPKfS0_Pf:
[----:B------:R-:W-:Y:S01]  /*0000*/  LDC R1, c[0x0][0x37c] ;  /* 0x0000df00ff017b82 */ /* 0x000fe20000000800 */
[----:B------:R-:W0:Y:S01]  /*0010*/  S2R R0, SR_TID.X ;  /* 0x0000000000007919 */ /* 0x000e220000002100 */
[----:B------:R-:W1:Y:S06]  /*0020*/  LDCU UR9, c[0x0][0x388] ;  /* 0x00007100ff0977ac */ /* 0x000e6c0008000800 */
[----:B------:R-:W0:Y:S01]  /*0030*/  LDC R2, c[0x0][0x360] ;  /* 0x0000d800ff027b82 */ /* 0x000e220000000800 */
[----:B------:R-:W-:Y:S01]  /*0040*/  HFMA2 R21, -RZ, RZ, 0, 0 ;  /* 0x00000000ff157431 */ /* 0x000fe200000001ff */
[----:B------:R-:W2:Y:S01]  /*0050*/  S2R R15, SR_TID.Y ;  /* 0x00000000000f7919 */ /* 0x000ea20000002200 */
[----:B------:R-:W3:Y:S05]  /*0060*/  LDCU.64 UR10, c[0x0][0x358] ;  /* 0x00006b00ff0a77ac */ /* 0x000eea0008000a00 */
[----:B------:R-:W0:Y:S08]  /*0070*/  S2UR UR4, SR_CTAID.X ;  /* 0x00000000000479c3 */ /* 0x000e300000002500 */
[----:B------:R-:W2:Y:S01]  /*0080*/  S2UR UR5, SR_CTAID.Y ;  /* 0x00000000000579c3 */ /* 0x000ea20000002600 */
[----:B-1----:R-:W-:-:S07]  /*0090*/  UISETP.GE.AND UP0, UPT, UR9, -0xe, UPT ;  /* 0xfffffff20900788c */ /* 0x002fce000bf06270 */
[----:B------:R-:W2:Y:S01]  /*00a0*/  LDC R3, c[0x0][0x364] ;  /* 0x0000d900ff037b82 */ /* 0x000ea20000000800 */
[----:B0-----:R-:W-:Y:S02]  /*00b0*/  IMAD R2, R2, UR4, R0 ;  /* 0x0000000402027c24 */ /* 0x001fe4000f8e0200 */
[----:B--2---:R-:W-:Y:S01]  /*00c0*/  IMAD R3, R3, UR5, R15 ;  /* 0x0000000503037c24 */ /* 0x004fe2000f8e020f */
[----:B---3--:R-:W-:Y:S06]  /*00d0*/  BRA.U !UP0, `(.L_x_0) ;  /* 0x0000000508407547 */ /* 0x008fec000b800000 */
[----:B------:R-:W0:Y:S01]  /*00e0*/  S2UR UR7, SR_CgaCtaId ;  /* 0x00000000000779c3 */ /* 0x000e220000008800 */
[----:B------:R-:W1:Y:S01]  /*00f0*/  LDCU UR12, c[0x0][0x384] ;  /* 0x00007080ff0c77ac */ /* 0x000e620008000800 */
[----:B------:R-:W-:Y:S01]  /*0100*/  MOV R21, RZ ;  /* 0x000000ff00157202 */ /* 0x000fe20000000f00 */
[----:B------:R-:W-:Y:S01]  /*0110*/  IMAD R12, R3, UR9, R0 ;  /* 0x00000009030c7c24 */ /* 0x000fe2000f8e0200 */
[----:B------:R-:W-:Y:S01]  /*0120*/  UMOV UR6, 0x400 ;  /* 0x0000040000067882 */ /* 0x000fe20000000000 */
[----:B------:R-:W-:-:S03]  /*0130*/  UIADD3 UR4, UPT, UPT, UR9, -0x1, URZ ;  /* 0xffffffff09047890 */ /* 0x000fc6000fffe0ff */
[----:B------:R-:W2:Y:S01]  /*0140*/  LDC R13, c[0x0][0x384] ;  /* 0x0000e100ff0d7b82 */ /* 0x000ea20000000800 */
[----:B------:R-:W3:Y:S01]  /*0150*/  LDCU UR14, c[0x0][0x388] ;  /* 0x00007100ff0e77ac */ /* 0x000ee20008000800 */
[----:B------:R-:W-:Y:S01]  /*0160*/  USHF.R.S32.HI UR5, URZ, 0x1f, UR4 ;  /* 0x0000001fff057899 */ /* 0x000fe20008011404 */
[----:B------:R-:W4:Y:S03]  /*0170*/  LDCU UR13, c[0x0][0x380] ;  /* 0x00007000ff0d77ac */ /* 0x000f260008000800 */
[----:B------:R-:W-:Y:S01]  /*0180*/  ULEA.HI UR5, UR5, UR4, URZ, 0x4 ;  /* 0x0000000405057291 */ /* 0x000fe2000f8f20ff */
[----:B-1----:R-:W-:-:S03]  /*0190*/  IMAD R18, R15, UR12, R2 ;  /* 0x0000000c0f127c24 */ /* 0x002fc6000f8e0202 */
[----:B------:R-:W-:Y:S02]  /*01a0*/  USHF.R.S32.HI UR5, URZ, 0x4, UR5 ;  /* 0x00000004ff057899 */ /* 0x000fe40008011405 */
[----:B0-----:R-:W-:Y:S02]  /*01b0*/  ULEA UR8, UR7, UR6, 0x18 ;  /* 0x0000000607087291 */ /* 0x001fe4000f8ec0ff */
[----:B------:R-:W-:Y:S02]  /*01c0*/  UIADD3 UR6, UPT, UPT, UR6, 0x400, URZ ;  /* 0x0000040006067890 */ /* 0x000fe4000fffe0ff */
[----:B------:R-:W-:Y:S02]  /*01d0*/  UIADD3 UR5, UPT, UPT, -UR5, URZ, URZ ;  /* 0x000000ff05057290 */ /* 0x000fe4000fffe1ff */
[----:B------:R-:W-:Y:S01]  /*01e0*/  ULEA UR6, UR7, UR6, 0x18 ;  /* 0x0000000607067291 */ /* 0x000fe2000f8ec0ff */
[----:B------:R-:W-:-:S04]  /*01f0*/  LEA R17, R15, UR8, 0x6 ;  /* 0x000000080f117c11 */ /* 0x000fc8000f8e30ff */
[C---:B------:R-:W-:Y:S02]  /*0200*/  LEA R19, R0.reuse, R17, 0x2 ;  /* 0x0000001100137211 */ /* 0x040fe400078e10ff */
[----:B------:R-:W-:-:S04]  /*0210*/  LEA R14, R0, UR6, 0x2 ;  /* 0x00000006000e7c11 */ /* 0x000fc8000f8e10ff */
[----:B---34-:R-:W-:-:S07]  /*0220*/  LEA R16, R15, R14, 0x6 ;  /* 0x0000000e0f107211 */ /* 0x018fce00078e30ff */
.L_x_1:
[----:B------:R-:W-:Y:S01]  /*0230*/  ISETP.GE.AND P1, PT, R0, UR14, PT ;  /* 0x0000000e00007c0c */ /* 0x000fe2000bf26270 */
[----:B------:R-:W-:Y:S01]  /*0240*/  HFMA2 R29, -RZ, RZ, 0, 0 ;  /* 0x00000000ff1d7431 */ /* 0x000fe200000001ff */
[----:B--2---:R-:W-:Y:S02]  /*0250*/  ISETP.GE.AND P0, PT, R2, R13, PT ;  /* 0x0000000d0200720c */ /* 0x004fe40003f06270 */
[----:B------:R-:W-:Y:S02]  /*0260*/  ISETP.GE.OR P1, PT, R3, UR13, P1 ;  /* 0x0000000d03007c0c */ /* 0x000fe40008f26670 */
[----:B------:R-:W-:Y:S02]  /*0270*/  ISETP.GE.OR P0, PT, R15, UR14, P0 ;  /* 0x0000000e0f007c0c */ /* 0x000fe40008706670 */
[----:B------:R-:W-:-:S09]  /*0280*/  MOV R22, RZ ;  /* 0x000000ff00167202 */ /* 0x000fd20000000f00 */
[----:B------:R-:W0:Y:S08]  /*0290*/  @!P1 LDC.64 R6, c[0x0][0x390] ;  /* 0x0000e400ff069b82 */ /* 0x000e300000000a00 */
[----:B------:R-:W1:Y:S01]  /*02a0*/  @!P0 LDC.64 R4, c[0x0][0x398] ;  /* 0x0000e600ff048b82 */ /* 0x000e620000000a00 */
[----:B0-----:R-:W-:-:S05]  /*02b0*/  @!P1 IMAD.WIDE R6, R12, 0x4, R6 ;  /* 0x000000040c069825 */ /* 0x001fca00078e0206 */
[----:B------:R-:W2:Y:S01]  /*02c0*/  @!P1 LDG.E R22, desc[UR10][R6.64] ;  /* 0x0000000a06169981 */ /* 0x000ea2000c1e1900 */
[----:B-1----:R-:W-:-:S05]  /*02d0*/  @!P0 IMAD.WIDE R24, R18, 0x4, R4 ;  /* 0x0000000412188825 */ /* 0x002fca00078e0204 */
[----:B------:R-:W3:Y:S01]  /*02e0*/  @!P0 LDG.E R29, desc[UR10][R24.64] ;  /* 0x0000000a181d8981 */ /* 0x000ee2000c1e1900 */
[----:B------:R-:W-:-:S04]  /*02f0*/  UIADD3 UR5, UPT, UPT, UR5, 0x1, URZ ;  /* 0x0000000105057890 */ /* 0x000fc8000fffe0ff */
[----:B------:R-:W-:Y:S01]  /*0300*/  UISETP.NE.AND UP0, UPT, UR5, 0x1, UPT ;  /* 0x000000010500788c */ /* 0x000fe2000bf05270 */
[----:B------:R-:W-:Y:S02]  /*0310*/  IADD3 R0, PT, PT, R0, 0x10, RZ ;  /* 0x0000001000007810 */ /* 0x000fe40007ffe0ff */
[----:B------:R-:W-:Y:S02]  /*0320*/  IADD3 R15, PT, PT, R15, 0x10, RZ ;  /* 0x000000100f0f7810 */ /* 0x000fe40007ffe0ff */
[----:B------:R-:W-:Y:S02]  /*0330*/  IADD3 R12, PT, PT, R12, 0x10, RZ ;  /* 0x000000100c0c7810 */ /* 0x000fe40007ffe0ff */
[----:B------:R-:W-:Y:S01]  /*0340*/  LEA R18, R13, R18, 0x4 ;  /* 0x000000120d127211 */ /* 0x000fe200078e20ff */
[----:B--2---:R-:W-:Y:S04]  /*0350*/  STS [R19], R22 ;  /* 0x0000001613007388 */ /* 0x004fe80000000800 */
[----:B---3--:R-:W-:Y:S01]  /*0360*/  STS [R16], R29 ;  /* 0x0000001d10007388 */ /* 0x008fe20000000800 */
[----:B------:R-:W-:Y:S06]  /*0370*/  BAR.SYNC.DEFER_BLOCKING 0x0 ;  /* 0x0000000000007b1d */ /* 0x000fec0000010000 */
[----:B------:R-:W-:Y:S04]  /*0380*/  LDS R28, [R14] ;  /* 0x000000000e1c7984 */ /* 0x000fe80000000800 */
[----:B------:R-:W0:Y:S04]  /*0390*/  LDS.128 R8, [R17] ;  /* 0x0000000011087984 */ /* 0x000e280000000c00 */
[----:B------:R-:W1:Y:S04]  /*03a0*/  LDS R29, [R14+0x40] ;  /* 0x000040000e1d7984 */ /* 0x000e680000000800 */
[----:B------:R-:W2:Y:S04]  /*03b0*/  LDS R27, [R14+0x80] ;  /* 0x000080000e1b7984 */ /* 0x000ea80000000800 */
[----:B------:R-:W3:Y:S04]  /*03c0*/  LDS R26, [R14+0xc0] ;  /* 0x0000c0000e1a7984 */ /* 0x000ee80000000800 */
[----:B------:R-:W-:Y:S04]  /*03d0*/  LDS R23, [R14+0x100] ;  /* 0x000100000e177984 */ /* 0x000fe80000000800 */
[----:B------:R-:W4:Y:S04]  /*03e0*/  LDS.128 R4, [R17+0x10] ;  /* 0x0000100011047984 */ /* 0x000f280000000c00 */
[----:B------:R-:W5:Y:S04]  /*03f0*/  LDS R20, [R14+0x140] ;  /* 0x000140000e147984 */ /* 0x000f680000000800 */
[----:B------:R-:W5:Y:S04]  /*0400*/  LDS R25, [R14+0x180] ;  /* 0x000180000e197984 */ /* 0x000f680000000800 */
[----:B------:R-:W5:Y:S04]  /*0410*/  LDS R22, [R14+0x1c0] ;  /* 0x0001c0000e167984 */ /* 0x000f680000000800 */
[----:B------:R-:W-:Y:S01]  /*0420*/  LDS R24, [R14+0x240] ;  /* 0x000240000e187984 */ /* 0x000fe20000000800 */
[----:B0-----:R-:W-:-:S03]  /*0430*/  FFMA R8, R8, R28, R21 ;  /* 0x0000001c08087223 */ /* 0x001fc60000000015 */
[----:B------:R-:W-:Y:S01]  /*0440*/  LDS R21, [R14+0x200] ;  /* 0x000200000e157984 */ /* 0x000fe20000000800 */
[----:B-1----:R-:W-:-:S04]  /*0450*/  FFMA R8, R29, R9, R8 ;  /* 0x000000091d087223 */ /* 0x002fc80000000008 */
[----:B--2---:R-:W-:-:S04]  /*0460*/  FFMA R27, R27, R10, R8 ;  /* 0x0000000a1b1b7223 */ /* 0x004fc80000000008 */
[----:B---3--:R-:W-:Y:S02]  /*0470*/  FFMA R27, R26, R11, R27 ;  /* 0x0000000b1a1b7223 */ /* 0x008fe4000000001b */
[----:B------:R-:W0:Y:S02]  /*0480*/  LDS.128 R8, [R17+0x20] ;  /* 0x0000200011087984 */ /* 0x000e240000000c00 */
[----:B----4-:R-:W-:-:S04]  /*0490*/  FFMA R23, R4, R23, R27 ;  /* 0x0000001704177223 */ /* 0x010fc8000000001b */
[----:B-----5:R-:W-:Y:S02]  /*04a0*/  FFMA R20, R20, R5, R23 ;  /* 0x0000000514147223 */ /* 0x020fe40000000017 */
[----:B------:R-:W1:Y:S02]  /*04b0*/  LDS R23, [R14+0x280] ;  /* 0x000280000e177984 */ /* 0x000e640000000800 */
[----:B------:R-:W-:Y:S02]  /*04c0*/  FFMA R25, R25, R6, R20 ;  /* 0x0000000619197223 */ /* 0x000fe40000000014 */
[----:B------:R-:W2:Y:S02]  /*04d0*/  LDS R20, [R14+0x2c0] ;  /* 0x0002c0000e147984 */ /* 0x000ea40000000800 */
[----:B------:R-:W-:Y:S02]  /*04e0*/  FFMA R27, R22, R7, R25 ;  /* 0x00000007161b7223 */ /* 0x000fe40000000019 */
[----:B------:R-:W-:Y:S04]  /*04f0*/  LDS R25, [R14+0x300] ;  /* 0x000300000e197984 */ /* 0x000fe80000000800 */
[----:B------:R-:W3:Y:S04]  /*0500*/  LDS.128 R4, [R17+0x30] ;  /* 0x0000300011047984 */ /* 0x000ee80000000c00 */
[----:B------:R-:W4:Y:S01]  /*0510*/  LDS R22, [R14+0x340] ;  /* 0x000340000e167984 */ /* 0x000f220000000800 */
[----:B0-----:R-:W-:-:S03]  /*0520*/  FFMA R27, R8, R21, R27 ;  /* 0x00000015081b7223 */ /* 0x001fc6000000001b */
[----:B------:R-:W0:Y:S04]  /*0530*/  LDS R21, [R14+0x380] ;  /* 0x000380000e157984 */ /* 0x000e280000000800 */
[----:B------:R-:W5:Y:S01]  /*0540*/  LDS R8, [R14+0x3c0] ;  /* 0x0003c0000e087984 */ /* 0x000f620000000800 */
[----:B------:R-:W-:-:S04]  /*0550*/  FFMA R24, R24, R9, R27 ;  /* 0x0000000918187223 */ /* 0x000fc8000000001b */
[----:B-1----:R-:W-:-:S04]  /*0560*/  FFMA R23, R23, R10, R24 ;  /* 0x0000000a17177223 */ /* 0x002fc80000000018 */
[----:B--2---:R-:W-:-:S04]  /*0570*/  FFMA R11, R20, R11, R23 ;  /* 0x0000000b140b7223 */ /* 0x004fc80000000017 */
[----:B---3--:R-:W-:-:S04]  /*0580*/  FFMA R11, R4, R25, R11 ;  /* 0x00000019040b7223 */ /* 0x008fc8000000000b */
[----:B----4-:R-:W-:-:S04]  /*0590*/  FFMA R22, R22, R5, R11 ;  /* 0x0000000516167223 */ /* 0x010fc8000000000b */
[----:B0-----:R-:W-:-:S04]  /*05a0*/  FFMA R21, R21, R6, R22 ;  /* 0x0000000615157223 */ /* 0x001fc80000000016 */
[----:B-----5:R-:W-:Y:S01]  /*05b0*/  FFMA R21, R8, R7, R21 ;  /* 0x0000000708157223 */ /* 0x020fe20000000015 */
[----:B------:R-:W-:Y:S06]  /*05c0*/  BAR.SYNC.DEFER_BLOCKING 0x0 ;  /* 0x0000000000007b1d */ /* 0x000fec0000010000 */
[----:B------:R-:W-:Y:S05]  /*05d0*/  BRA.U UP0, `(.L_x_1) ;  /* 0xfffffffd00147547 */ /* 0x000fea000b83ffff */
.L_x_0:
[----:B------:R-:W0:Y:S02]  /*05e0*/  LDCU.64 UR4, c[0x0][0x380] ;  /* 0x00007000ff0477ac */ /* 0x000e240008000a00 */
[----:B0-----:R-:W-:-:S04]  /*05f0*/  ISETP.GE.AND P0, PT, R2, UR5, PT ;  /* 0x0000000502007c0c */ /* 0x001fc8000bf06270 */
[----:B------:R-:W-:-:S13]  /*0600*/  ISETP.GE.OR P0, PT, R3, UR4, P0 ;  /* 0x0000000403007c0c */ /* 0x000fda0008706670 */
[----:B------:R-:W-:Y:S05]  /*0610*/  @P0 EXIT ;  /* 0x000000000000094d */ /* 0x000fea0003800000 */
[----:B------:R-:W0:Y:S01]  /*0620*/  LDC.64 R4, c[0x0][0x3a0] ;  /* 0x0000e800ff047b82 */ /* 0x000e220000000a00 */
[----:B------:R-:W-:-:S04]  /*0630*/  IMAD R3, R3, UR5, R2 ;  /* 0x0000000503037c24 */ /* 0x000fc8000f8e0202 */
[----:B0-----:R-:W-:-:S05]  /*0640*/  IMAD.WIDE.U32 R2, R3, 0x4, R4 ;  /* 0x0000000403027825 */ /* 0x001fca00078e0004 */
[----:B------:R-:W-:Y:S01]  /*0650*/  STG.E desc[UR10][R2.64], R21 ;  /* 0x0000001502007986 */ /* 0x000fe2000c10190a */
[----:B------:R-:W-:Y:S05]  /*0660*/  EXIT ;  /* 0x000000000000794d */ /* 0x000fea0003800000 */
.L_x_2:
[----:B------:R-:W-:-:S00]  /*0670*/  BRA `(.L_x_2) ;  /* 0xfffffffc00fc7947 */ /* 0x000fc0000383ffff */
[----:B------:R-:W-:-:S00]  /*0680*/  NOP ;  /* 0x0000000000007918 */ /* 0x000fc00000000000 */
[----:B------:R-:W-:-:S00]  /*0690*/  NOP ;  /* 0x0000000000007918 */ /* 0x000fc00000000000 */
[----:B------:R-:W-:-:S00]  /*06a0*/  NOP ;  /* 0x0000000000007918 */ /* 0x000fc00000000000 */
[----:B------:R-:W-:-:S00]  /*06b0*/  NOP ;  /* 0x0000000000007918 */ /* 0x000fc00000000000 */
[----:B------:R-:W-:-:S00]  /*06c0*/  NOP ;  /* 0x0000000000007918 */ /* 0x000fc00000000000 */
[----:B------:R-:W-:-:S00]  /*06d0*/  NOP ;  /* 0x0000000000007918 */ /* 0x000fc00000000000 */
[----:B------:R-:W-:-:S00]  /*06e0*/  NOP ;  /* 0x0000000000007918 */ /* 0x000fc00000000000 */
[----:B------:R-:W-:-:S00]  /*06f0*/  NOP ;  /* 0x0000000000007918 */ /* 0x000fc00000000000 */
.L_x_3:


//--------------------- .nv.shared._Z7mysgemmiiiPKfS0_Pf --------------------------
	.section	.nv.shared._Z7mysgemmiiiPKfS0_Pf,"aw",@nobits
	.sectionflags	@""
	.align	4
.nv.shared._Z7mysgemmiiiPKfS0_Pf:
	.zero		3072


//--------------------- .nv.shared.reserved.0     --------------------------
	.section	.nv.shared.reserved.0,"aw",@nobits
	.weak		__nv_reservedSMEM_offset_0_alias
	.size		__nv_reservedSMEM_offset_0_alias, 0, 64
	.other		__nv_reservedSMEM_offset_0_alias,@"STO_CUDA_RESERVED_SHARED STV_DEFAULT"
__nv_reservedSMEM_offset_0_alias:
	.zero		0
	.zero		64


//--------------------- .nv.constant0._Z7mysgemmiiiPKfS0_Pf --------------------------
	.section	.nv.constant0._Z7mysgemmiiiPKfS0_Pf,"a",@progbits
	.sectionflags	@""
	.align	4
.nv.constant0._Z7mysgemmiiiPKfS0_Pf:
	.zero		936


//--------------------- SYMBOLS --------------------------

	.type		.nv.reservedSmem.offset0,@object
	.size		.nv.reservedSmem.offset0,0x4
	.type		.nv.reservedSmem.cap,@object
	.size		.nv.reservedSmem.cap,0x4
